//
// Generated by NVIDIA NVVM Compiler
//
// Compiler Build ID: CL-36424714
// Cuda compilation tools, release 13.0, V13.0.88
// Based on NVVM 20.0.0
//

.version 9.0
.target sm_100
.address_size 64

	// .globl	_Z6reducePiS_i
.extern .shared .align 16 .b8 s_array[];
.extern .shared .align 16 .b8 temp[];

.visible .entry _Z6reducePiS_i(
	.param .u64 .ptr .align 1 _Z6reducePiS_i_param_0,
	.param .u64 .ptr .align 1 _Z6reducePiS_i_param_1,
	.param .u32 _Z6reducePiS_i_param_2
)
{
	.reg .pred 	%p<5>;
	.reg .b32 	%r<18>;
	.reg .b64 	%rd<9>;

	ld.param.u64 	%rd2, [_Z6reducePiS_i_param_0];
	ld.param.u64 	%rd1, [_Z6reducePiS_i_param_1];
	cvta.to.global.u64 	%rd3, %rd2;
	mov.u32 	%r1, %tid.x;
	mov.u32 	%r17, %ntid.x;
	mov.u32 	%r3, %ctaid.x;
	mad.lo.s32 	%r7, %r17, %r3, %r1;
	mul.wide.s32 	%rd4, %r7, 4;
	add.s64 	%rd5, %rd3, %rd4;
	ld.global.u32 	%r8, [%rd5];
	shl.b32 	%r9, %r1, 2;
	mov.u32 	%r10, s_array;
	add.s32 	%r4, %r10, %r9;
	st.shared.u32 	[%r4], %r8;
	bar.sync 	0;
	setp.lt.u32 	%p1, %r17, 2;
	@%p1 bra 	$L__BB0_4;
$L__BB0_1:
	shr.u32 	%r6, %r17, 1;
	setp.ge.u32 	%p2, %r1, %r6;
	@%p2 bra 	$L__BB0_3;
	shl.b32 	%r11, %r6, 2;
	add.s32 	%r12, %r4, %r11;
	ld.shared.u32 	%r13, [%r12];
	ld.shared.u32 	%r14, [%r4];
	add.s32 	%r15, %r14, %r13;
	st.shared.u32 	[%r4], %r15;
$L__BB0_3:
	bar.sync 	0;
	setp.gt.u32 	%p3, %r17, 3;
	mov.u32 	%r17, %r6;
	@%p3 bra 	$L__BB0_1;
$L__BB0_4:
	setp.ne.s32 	%p4, %r1, 0;
	@%p4 bra 	$L__BB0_6;
	ld.shared.u32 	%r16, [s_array];
	cvta.to.global.u64 	%rd6, %rd1;
	mul.wide.u32 	%rd7, %r3, 4;
	add.s64 	%rd8, %rd6, %rd7;
	st.global.u32 	[%rd8], %r16;
$L__BB0_6:
	ret;

}
	// .globl	_Z16exclusiveScanGPUPiS_iS_
.visible .entry _Z16exclusiveScanGPUPiS_iS_(
	.param .u64 .ptr .align 1 _Z16exclusiveScanGPUPiS_iS__param_0,
	.param .u64 .ptr .align 1 _Z16exclusiveScanGPUPiS_iS__param_1,
	.param .u32 _Z16exclusiveScanGPUPiS_iS__param_2,
	.param .u64 .ptr .align 1 _Z16exclusiveScanGPUPiS_iS__param_3
)
{
	.reg .pred 	%p<7>;
	.reg .b32 	%r<55>;
	.reg .b64 	%rd<13>;

	ld.param.u64 	%rd3, [_Z16exclusiveScanGPUPiS_iS__param_0];
	ld.param.u64 	%rd1, [_Z16exclusiveScanGPUPiS_iS__param_1];
	ld.param.u32 	%r17, [_Z16exclusiveScanGPUPiS_iS__param_2];
	ld.param.u64 	%rd2, [_Z16exclusiveScanGPUPiS_iS__param_3];
	cvta.to.global.u64 	%rd4, %rd3;
	mov.u32 	%r1, %tid.x;
	shl.b32 	%r19, %r1, 1;
	mov.u32 	%r51, %ntid.x;
	shl.b32 	%r3, %r51, 1;
	mov.u32 	%r4, %ctaid.x;
	mad.lo.s32 	%r5, %r3, %r4, %r19;
	mul.wide.s32 	%rd5, %r5, 4;
	add.s64 	%rd6, %rd4, %rd5;
	ld.global.u32 	%r20, [%rd6];
	shl.b32 	%r21, %r1, 3;
	mov.u32 	%r22, temp;
	add.s32 	%r6, %r22, %r21;
	ld.global.u32 	%r23, [%rd6+4];
	or.b32  	%r7, %r19, 1;
	st.shared.v2.u32 	[%r6], {%r20, %r23};
	mov.b32 	%r54, 1;
$L__BB1_1:
	bar.sync 	0;
	setp.ge.u32 	%p1, %r1, %r51;
	@%p1 bra 	$L__BB1_3;
	mul.lo.s32 	%r24, %r54, %r7;
	shl.b32 	%r25, %r24, 2;
	add.s32 	%r27, %r22, %r25;
	ld.shared.u32 	%r28, [%r27+-4];
	shl.b32 	%r29, %r54, 2;
	add.s32 	%r30, %r27, %r29;
	ld.shared.u32 	%r31, [%r30+-4];
	add.s32 	%r32, %r31, %r28;
	st.shared.u32 	[%r30+-4], %r32;
$L__BB1_3:
	shl.b32 	%r54, %r54, 1;
	shr.u32 	%r11, %r51, 1;
	setp.gt.u32 	%p2, %r51, 1;
	mov.u32 	%r51, %r11;
	@%p2 bra 	$L__BB1_1;
	setp.ne.s32 	%p3, %r1, 0;
	@%p3 bra 	$L__BB1_8;
	setp.eq.s64 	%p4, %rd2, 0;
	shl.b32 	%r33, %r17, 2;
	add.s32 	%r12, %r22, %r33;
	@%p4 bra 	$L__BB1_7;
	ld.shared.u32 	%r35, [%r12+-4];
	cvta.to.global.u64 	%rd7, %rd2;
	mul.wide.u32 	%rd8, %r4, 4;
	add.s64 	%rd9, %rd7, %rd8;
	st.global.u32 	[%rd9], %r35;
$L__BB1_7:
	mov.b32 	%r36, 0;
	st.shared.u32 	[%r12+-4], %r36;
$L__BB1_8:
	mov.b32 	%r53, 1;
$L__BB1_9:
	shr.u32 	%r38, %r54, 31;
	add.s32 	%r39, %r54, %r38;
	shr.s32 	%r54, %r39, 1;
	bar.sync 	0;
	setp.ge.u32 	%p5, %r1, %r53;
	@%p5 bra 	$L__BB1_11;
	mul.lo.s32 	%r40, %r54, %r7;
	shl.b32 	%r41, %r40, 2;
	add.s32 	%r43, %r22, %r41;
	ld.shared.u32 	%r44, [%r43+-4];
	shl.b32 	%r45, %r54, 2;
	add.s32 	%r46, %r43, %r45;
	ld.shared.u32 	%r47, [%r46+-4];
	st.shared.u32 	[%r43+-4], %r47;
	add.s32 	%r48, %r47, %r44;
	st.shared.u32 	[%r46+-4], %r48;
$L__BB1_11:
	shl.b32 	%r53, %r53, 1;
	setp.lt.u32 	%p6, %r53, %r3;
	@%p6 bra 	$L__BB1_9;
	cvta.to.global.u64 	%rd10, %rd1;
	bar.sync 	0;
	ld.shared.v2.u32 	{%r49, %r50}, [%r6];
	add.s64 	%rd12, %rd10, %rd5;
	st.global.u32 	[%rd12], %r49;
	st.global.u32 	[%rd12+4], %r50;
	ret;

}
	// .globl	_Z3sumPiS_i
.visible .entry _Z3sumPiS_i(
	.param .u64 .ptr .align 1 _Z3sumPiS_i_param_0,
	.param .u64 .ptr .align 1 _Z3sumPiS_i_param_1,
	.param .u32 _Z3sumPiS_i_param_2
)
{
	.reg .b32 	%r<8>;
	.reg .b64 	%rd<9>;

	ld.param.u64 	%rd1, [_Z3sumPiS_i_param_0];
	ld.param.u64 	%rd2, [_Z3sumPiS_i_param_1];
	cvta.to.global.u64 	%rd3, %rd2;
	cvta.to.global.u64 	%rd4, %rd1;
	mov.u32 	%r1, %ctaid.x;
	mul.wide.u32 	%rd5, %r1, 4;
	add.s64 	%rd6, %rd4, %rd5;
	ld.global.u32 	%r2, [%rd6];
	mov.u32 	%r3, %tid.x;
	mov.u32 	%r4, %ntid.x;
	mad.lo.s32 	%r5, %r4, %r1, %r3;
	mul.wide.s32 	%rd7, %r5, 4;
	add.s64 	%rd8, %rd3, %rd7;
	ld.global.u32 	%r6, [%rd8];
	add.s32 	%r7, %r6, %r2;
	st.global.u32 	[%rd8], %r7;
	ret;

}


// ===== COMPILED SASS (sm_100) =====

	.target	sm_100

	.elftype	@"ET_EXEC"


//--------------------- .note.nv.tkinfo           --------------------------
	.section	.note.nv.tkinfo,"",@"SHT_NOTE"
	.sectionflags	@"SHF_NOTE_NV_TKINFO"
	.tkinfo
        /*0018*/ 	.word	0x00000002
        /*0030*/ 	.string	""
        /*0030*/ 	.string	"ptxas"
        /*0030*/ 	.string	"Cuda compilation tools, release 13.0, V13.0.88"
        /*0030*/ 	.string	"Build cuda_13.0.r13.0/compiler.36424714_0"
        /*0030*/ 	.string	"-arch sm_100 -m 64 "



//--------------------- .note.nv.cuinfo           --------------------------
	.section	.note.nv.cuinfo,"",@"SHT_NOTE"
	.sectionflags	@"SHF_NOTE_NV_CUINFO"
        /*0018*/ 	.short	0x0002
        /*001a*/ 	.short	0x0064
        /*001c*/ 	.short	0x0082
	.zero		2


//--------------------- .nv.info                  --------------------------
	.section	.nv.info,"",@"SHT_CUDA_INFO"
	.align	4


	//----- nvinfo : EIATTR_REGCOUNT
	.align		4
        /*0000*/ 	.byte	0x04, 0x2f
        /*0002*/ 	.short	(.L_1 - .L_0)
	.align		4
.L_0:
        /*0004*/ 	.word	index@(_Z6reducePiS_i)
        /*0008*/ 	.word	0x0000000b


	//----- nvinfo : EIATTR_FRAME_SIZE
	.align		4
.L_1:
        /*000c*/ 	.byte	0x04, 0x11
        /*000e*/ 	.short	(.L_3 - .L_2)
	.align		4
.L_2:
        /*0010*/ 	.word	index@(_Z6reducePiS_i)
        /*0014*/ 	.word	0x00000000


	//----- nvinfo : EIATTR_REGCOUNT
	.align		4
.L_3:
        /*0018*/ 	.byte	0x04, 0x2f
        /*001a*/ 	.short	(.L_5 - .L_4)
	.align		4
.L_4:
        /*001c*/ 	.word	index@(_Z16exclusiveScanGPUPiS_iS_)
        /*0020*/ 	.word	0x0000000e


	//----- nvinfo : EIATTR_FRAME_SIZE
	.align		4
.L_5:
        /*0024*/ 	.byte	0x04, 0x11
        /*0026*/ 	.short	(.L_7 - .L_6)
	.align		4
.L_6:
        /*0028*/ 	.word	index@(_Z16exclusiveScanGPUPiS_iS_)
        /*002c*/ 	.word	0x00000000


	//----- nvinfo : EIATTR_REGCOUNT
	.align		4
.L_7:
        /*0030*/ 	.byte	0x04, 0x2f
        /*0032*/ 	.short	(.L_9 - .L_8)
	.align		4
.L_8:
        /*0034*/ 	.word	index@(_Z3sumPiS_i)
        /*0038*/ 	.word	0x0000000c


	//----- nvinfo : EIATTR_FRAME_SIZE
	.align		4
.L_9:
        /*003c*/ 	.byte	0x04, 0x11
        /*003e*/ 	.short	(.L_11 - .L_10)
	.align		4
.L_10:
        /*0040*/ 	.word	index@(_Z3sumPiS_i)
        /*0044*/ 	.word	0x00000000


	//----- nvinfo : EIATTR_MIN_STACK_SIZE
	.align		4
.L_11:
        /*0048*/ 	.byte	0x04, 0x12
        /*004a*/ 	.short	(.L_13 - .L_12)
	.align		4
.L_12:
        /*004c*/ 	.word	index@(_Z3sumPiS_i)
        /*0050*/ 	.word	0x00000000


	//----- nvinfo : EIATTR_MIN_STACK_SIZE
	.align		4
.L_13:
        /*0054*/ 	.byte	0x04, 0x12
        /*0056*/ 	.short	(.L_15 - .L_14)
	.align		4
.L_14:
        /*0058*/ 	.word	index@(_Z16exclusiveScanGPUPiS_iS_)
        /*005c*/ 	.word	0x00000000


	//----- nvinfo : EIATTR_MIN_STACK_SIZE
	.align		4
.L_15:
        /*0060*/ 	.byte	0x04, 0x12
        /*0062*/ 	.short	(.L_17 - .L_16)
	.align		4
.L_16:
        /*0064*/ 	.word	index@(_Z6reducePiS_i)
        /*0068*/ 	.word	0x00000000
.L_17:


//--------------------- .nv.compat                --------------------------
	.section	.nv.compat,"",@"SHT_CUDA_COMPAT_INFO"
	.align	4
        /*0000*/ 	.byte	0x02, 0x09, 0x00, 0x00, 0x02, 0x02, 0x01, 0x00, 0x02, 0x05, 0x05, 0x00, 0x03, 0x07, 0x01, 0x01
        /*0010*/ 	.byte	0x02, 0x03, 0x00, 0x00, 0x02, 0x06, 0x01, 0x00, 0x04, 0x0b, 0x08, 0x00, 0x09, 0x00, 0x00, 0x00
        /*0020*/ 	.byte	0x00, 0x00, 0x00, 0x00


//--------------------- .nv.info._Z3sumPiS_i      --------------------------
	.section	.nv.info._Z3sumPiS_i,"",@"SHT_CUDA_INFO"
	.sectionflags	@""
	.align	4


	//----- nvinfo : EIATTR_CUDA_API_VERSION
	.align		4
        /*0000*/ 	.byte	0x04, 0x37
        /*0002*/ 	.short	(.L_19 - .L_18)
.L_18:
        /*0004*/ 	.word	0x00000082


	//----- nvinfo : EIATTR_KPARAM_INFO
	.align		4
.L_19:
        /*0008*/ 	.byte	0x04, 0x17
        /*000a*/ 	.short	(.L_21 - .L_20)
.L_20:
        /*000c*/ 	.word	0x00000000
        /*0010*/ 	.short	0x0002
        /*0012*/ 	.short	0x0010
        /*0014*/ 	.byte	0x00, 0xf0, 0x11, 0x00


	//----- nvinfo : EIATTR_KPARAM_INFO
	.align		4
.L_21:
        /*0018*/ 	.byte	0x04, 0x17
        /*001a*/ 	.short	(.L_23 - .L_22)
.L_22:
        /*001c*/ 	.word	0x00000000
        /*0020*/ 	.short	0x0001
        /*0022*/ 	.short	0x0008
        /*0024*/ 	.byte	0x00, 0xf5, 0x21, 0x00


	//----- nvinfo : EIATTR_KPARAM_INFO
	.align		4
.L_23:
        /*0028*/ 	.byte	0x04, 0x17
        /*002a*/ 	.short	(.L_25 - .L_24)
.L_24:
        /*002c*/ 	.word	0x00000000
        /*0030*/ 	.short	0x0000
        /*0032*/ 	.short	0x0000
        /*0034*/ 	.byte	0x00, 0xf5, 0x21, 0x00


	//----- nvinfo : EIATTR_SPARSE_MMA_MASK
	.align		4
.L_25:
        /*0038*/ 	.byte	0x03, 0x50
        /*003a*/ 	.short	0x0000


	//----- nvinfo : EIATTR_MAXREG_COUNT
	.align		4
        /*003c*/ 	.byte	0x03, 0x1b
        /*003e*/ 	.short	0x00ff


	//----- nvinfo : EIATTR_MERCURY_ISA_VERSION
	.align		4
        /*0040*/ 	.byte	0x03, 0x5f
        /*0042*/ 	.short	0x0101


	//----- nvinfo : EIATTR_VRC_CTA_INIT_COUNT
	.align		4
        /*0044*/ 	.byte	0x02, 0x4a
	.zero		1
	.zero		1


	//----- nvinfo : EIATTR_EXIT_INSTR_OFFSETS
	.align		4
        /*0048*/ 	.byte	0x04, 0x1c
        /*004a*/ 	.short	(.L_27 - .L_26)


	//   ....[0]....
.L_26:
        /*004c*/ 	.word	0x000000e0


	//----- nvinfo : EIATTR_CBANK_PARAM_SIZE
	.align		4
.L_27:
        /*0050*/ 	.byte	0x03, 0x19
        /*0052*/ 	.short	0x0014


	//----- nvinfo : EIATTR_PARAM_CBANK
	.align		4
        /*0054*/ 	.byte	0x04, 0x0a
        /*0056*/ 	.short	(.L_29 - .L_28)
	.align		4
.L_28:
        /*0058*/ 	.word	index@(.nv.constant0._Z3sumPiS_i)
        /*005c*/ 	.short	0x0380
        /*005e*/ 	.short	0x0014


	//----- nvinfo : EIATTR_SW_WAR
	.align		4
.L_29:
        /*0060*/ 	.byte	0x04, 0x36
        /*0062*/ 	.short	(.L_31 - .L_30)
.L_30:
        /*0064*/ 	.word	0x00000008
.L_31:


//--------------------- .nv.info._Z16exclusiveScanGPUPiS_iS_ --------------------------
	.section	.nv.info._Z16exclusiveScanGPUPiS_iS_,"",@"SHT_CUDA_INFO"
	.sectionflags	@""
	.align	4


	//----- nvinfo : EIATTR_CUDA_API_VERSION
	.align		4
        /*0000*/ 	.byte	0x04, 0x37
        /*0002*/ 	.short	(.L_33 - .L_32)
.L_32:
        /*0004*/ 	.word	0x00000082


	//----- nvinfo : EIATTR_KPARAM_INFO
	.align		4
.L_33:
        /*0008*/ 	.byte	0x04, 0x17
        /*000a*/ 	.short	(.L_35 - .L_34)
.L_34:
        /*000c*/ 	.word	0x00000000
        /*0010*/ 	.short	0x0003
        /*0012*/ 	.short	0x0018
        /*0014*/ 	.byte	0x00, 0xf5, 0x21, 0x00


	//----- nvinfo : EIATTR_KPARAM_INFO
	.align		4
.L_35:
        /*0018*/ 	.byte	0x04, 0x17
        /*001a*/ 	.short	(.L_37 - .L_36)
.L_36:
        /*001c*/ 	.word	0x00000000
        /*0020*/ 	.short	0x0002
        /*0022*/ 	.short	0x0010
        /*0024*/ 	.byte	0x00, 0xf0, 0x11, 0x00


	//----- nvinfo : EIATTR_KPARAM_INFO
	.align		4
.L_37:
        /*0028*/ 	.byte	0x04, 0x17
        /*002a*/ 	.short	(.L_39 - .L_38)
.L_38:
        /*002c*/ 	.word	0x00000000
        /*0030*/ 	.short	0x0001
        /*0032*/ 	.short	0x0008
        /*0034*/ 	.byte	0x00, 0xf5, 0x21, 0x00


	//----- nvinfo : EIATTR_KPARAM_INFO
	.align		4
.L_39:
        /*0038*/ 	.byte	0x04, 0x17
        /*003a*/ 	.short	(.L_41 - .L_40)
.L_40:
        /*003c*/ 	.word	0x00000000
        /*0040*/ 	.short	0x0000
        /*0042*/ 	.short	0x0000
        /*0044*/ 	.byte	0x00, 0xf5, 0x21, 0x00


	//----- nvinfo : EIATTR_SPARSE_MMA_MASK
	.align		4
.L_41:
        /*0048*/ 	.byte	0x03, 0x50
        /*004a*/ 	.short	0x0000


	//----- nvinfo : EIATTR_MAXREG_COUNT
	.align		4
        /*004c*/ 	.byte	0x03, 0x1b
        /*004e*/ 	.short	0x00ff


	//----- nvinfo : EIATTR_NUM_BARRIERS
	.align		4
        /*0050*/ 	.byte	0x02, 0x4c
        /*0052*/ 	.byte	0x01
	.zero		1


	//----- nvinfo : EIATTR_MERCURY_ISA_VERSION
	.align		4
        /*0054*/ 	.byte	0x03, 0x5f
        /*0056*/ 	.short	0x0101


	//----- nvinfo : EIATTR_VRC_CTA_INIT_COUNT
	.align		4
        /*0058*/ 	.byte	0x02, 0x4a
	.zero		1
	.zero		1


	//----- nvinfo : EIATTR_EXIT_INSTR_OFFSETS
	.align		4
        /*005c*/ 	.byte	0x04, 0x1c
        /*005e*/ 	.short	(.L_43 - .L_42)


	//   ....[0]....
.L_42:
        /*0060*/ 	.word	0x00000450


	//----- nvinfo : EIATTR_CRS_STACK_SIZE
	.align		4
.L_43:
        /*0064*/ 	.byte	0x04, 0x1e
        /*0066*/ 	.short	(.L_45 - .L_44)
.L_44:
        /*0068*/ 	.word	0x00000000


	//----- nvinfo : EIATTR_CBANK_PARAM_SIZE
	.align		4
.L_45:
        /*006c*/ 	.byte	0x03, 0x19
        /*006e*/ 	.short	0x0020


	//----- nvinfo : EIATTR_PARAM_CBANK
	.align		4
        /*0070*/ 	.byte	0x04, 0x0a
        /*0072*/ 	.short	(.L_47 - .L_46)
	.align		4
.L_46:
        /*0074*/ 	.word	index@(.nv.constant0._Z16exclusiveScanGPUPiS_iS_)
        /*0078*/ 	.short	0x0380
        /*007a*/ 	.short	0x0020


	//----- nvinfo : EIATTR_SW_WAR
	.align		4
.L_47:
        /*007c*/ 	.byte	0x04, 0x36
        /*007e*/ 	.short	(.L_49 - .L_48)
.L_48:
        /*0080*/ 	.word	0x00000008
.L_49:


//--------------------- .nv.info._Z6reducePiS_i   --------------------------
	.section	.nv.info._Z6reducePiS_i,"",@"SHT_CUDA_INFO"
	.sectionflags	@""
	.align	4


	//----- nvinfo : EIATTR_CUDA_API_VERSION
	.align		4
        /*0000*/ 	.byte	0x04, 0x37
        /*0002*/ 	.short	(.L_51 - .L_50)
.L_50:
        /*0004*/ 	.word	0x00000082


	//----- nvinfo : EIATTR_KPARAM_INFO
	.align		4
.L_51:
        /*0008*/ 	.byte	0x04, 0x17
        /*000a*/ 	.short	(.L_53 - .L_52)
.L_52:
        /*000c*/ 	.word	0x00000000
        /*0010*/ 	.short	0x0002
        /*0012*/ 	.short	0x0010
        /*0014*/ 	.byte	0x00, 0xf0, 0x11, 0x00


	//----- nvinfo : EIATTR_KPARAM_INFO
	.align		4
.L_53:
        /*0018*/ 	.byte	0x04, 0x17
        /*001a*/ 	.short	(.L_55 - .L_54)
.L_54:
        /*001c*/ 	.word	0x00000000
        /*0020*/ 	.short	0x0001
        /*0022*/ 	.short	0x0008
        /*0024*/ 	.byte	0x00, 0xf5, 0x21, 0x00


	//----- nvinfo : EIATTR_KPARAM_INFO
	.align		4
.L_55:
        /*0028*/ 	.byte	0x04, 0x17
        /*002a*/ 	.short	(.L_57 - .L_56)
.L_56:
        /*002c*/ 	.word	0x00000000
        /*0030*/ 	.short	0x0000
        /*0032*/ 	.short	0x0000
        /*0034*/ 	.byte	0x00, 0xf5, 0x21, 0x00


	//----- nvinfo : EIATTR_SPARSE_MMA_MASK
	.align		4
.L_57:
        /*0038*/ 	.byte	0x03, 0x50
        /*003a*/ 	.short	0x0000


	//----- nvinfo : EIATTR_MAXREG_COUNT
	.align		4
        /*003c*/ 	.byte	0x03, 0x1b
        /*003e*/ 	.short	0x00ff


	//----- nvinfo : EIATTR_NUM_BARRIERS
	.align		4
        /*0040*/ 	.byte	0x02, 0x4c
        /*0042*/ 	.byte	0x01
	.zero		1


	//----- nvinfo : EIATTR_MERCURY_ISA_VERSION
	.align		4
        /*0044*/ 	.byte	0x03, 0x5f
        /*0046*/ 	.short	0x0101


	//----- nvinfo : EIATTR_VRC_CTA_INIT_COUNT
	.align		4
        /*0048*/ 	.byte	0x02, 0x4a
	.zero		1
	.zero		1


	//----- nvinfo : EIATTR_EXIT_INSTR_OFFSETS
	.align		4
        /*004c*/ 	.byte	0x04, 0x1c
        /*004e*/ 	.short	(.L_59 - .L_58)


	//   ....[0]....
.L_58:
        /*0050*/ 	.word	0x000001e0


	//   ....[1]....
        /*0054*/ 	.word	0x00000260


	//----- nvinfo : EIATTR_CBANK_PARAM_SIZE
	.align		4
.L_59:
        /*0058*/ 	.byte	0x03, 0x19
        /*005a*/ 	.short	0x0014


	//----- nvinfo : EIATTR_PARAM_CBANK
	.align		4
        /*005c*/ 	.byte	0x04, 0x0a
        /*005e*/ 	.short	(.L_61 - .L_60)
	.align		4
.L_60:
        /*0060*/ 	.word	index@(.nv.constant0._Z6reducePiS_i)
        /*0064*/ 	.short	0x0380
        /*0066*/ 	.short	0x0014


	//----- nvinfo : EIATTR_SW_WAR
	.align		4
.L_61:
        /*0068*/ 	.byte	0x04, 0x36
        /*006a*/ 	.short	(.L_63 - .L_62)
.L_62:
        /*006c*/ 	.word	0x00000008
.L_63:


//--------------------- .nv.callgraph             --------------------------
	.section	.nv.callgraph,"",@"SHT_CUDA_CALLGRAPH"
	.align	4
	.sectionentsize	8
	.align		4
        /*0000*/ 	.word	0x00000000
	.align		4
        /*0004*/ 	.word	0xffffffff
	.align		4
        /*0008*/ 	.word	0x00000000
	.align		4
        /*000c*/ 	.word	0xfffffffe
	.align		4
        /*0010*/ 	.word	0x00000000
	.align		4
        /*0014*/ 	.word	0xfffffffd
	.align		4
        /*0018*/ 	.word	0x00000000
	.align		4
        /*001c*/ 	.word	0xfffffffc


//--------------------- .text._Z3sumPiS_i         --------------------------
	.section	.text._Z3sumPiS_i,"ax",@progbits
	.align	128
        .global         _Z3sumPiS_i
        .type           _Z3sumPiS_i,@function
        .size           _Z3sumPiS_i,(.L_x_9 - _Z3sumPiS_i)
        .other          _Z3sumPiS_i,@"STO_CUDA_ENTRY STV_DEFAULT"
_Z3sumPiS_i:
.text._Z3sumPiS_i:
[----:B------:R-:W-:Y:S01]  /*0000*/  LDC R1, c[0x0][0x37c] ;  /* 0x0000df00ff017b82 */ /* 0x000fe20000000800 */
[----:B------:R-:W0:Y:S07]  /*0010*/  S2R R9, SR_CTAID.X ;  /* 0x0000000000097919 */ /* 0x000e2e0000002500 */
[----:B------:R-:W0:Y:S01]  /*0020*/  LDC.64 R2, c[0x0][0x380] ;  /* 0x0000e000ff027b82 */ /* 0x000e220000000a00 */
[----:B------:R-:W1:Y:S01]  /*0030*/  LDCU UR6, c[0x0][0x360] ;  /* 0x00006c00ff0677ac */ /* 0x000e620008000800 */
[----:B------:R-:W1:Y:S01]  /*0040*/  S2R R0, SR_TID.X ;  /* 0x0000000000007919 */ /* 0x000e620000002100 */
[----:B------:R-:W2:Y:S05]  /*0050*/  LDCU.64 UR4, c[0x0][0x358] ;  /* 0x00006b00ff0477ac */ /* 0x000eaa0008000a00 */
[----:B------:R-:W3:Y:S01]  /*0060*/  LDC.64 R4, c[0x0][0x388] ;  /* 0x0000e200ff047b82 */ /* 0x000ee20000000a00 */
[----:B0-----:R-:W-:-:S04]  /*0070*/  IMAD.WIDE.U32 R2, R9, 0x4, R2 ;  /* 0x0000000409027825 */ /* 0x001fc800078e0002 */
[----:B-1----:R-:W-:Y:S02]  /*0080*/  IMAD R7, R9, UR6, R0 ;  /* 0x0000000609077c24 */ /* 0x002fe4000f8e0200 */
[----:B--2---:R-:W2:Y:S02]  /*0090*/  LDG.E R2, desc[UR4][R2.64] ;  /* 0x0000000402027981 */ /* 0x004ea4000c1e1900 */
[----:B---3--:R-:W-:-:S05]  /*00a0*/  IMAD.WIDE R4, R7, 0x4, R4 ;  /* 0x0000000407047825 */ /* 0x008fca00078e0204 */
[----:B------:R-:W2:Y:S02]  /*00b0*/  LDG.E R7, desc[UR4][R4.64] ;  /* 0x0000000404077981 */ /* 0x000ea4000c1e1900 */
[----:B--2---:R-:W-:-:S05]  /*00c0*/  IADD3 R7, PT, PT, R2, R7, RZ ;  /* 0x0000000702077210 */ /* 0x004fca0007ffe0ff */
[----:B------:R-:W-:Y:S01]  /*00d0*/  STG.E desc[UR4][R4.64], R7 ;  /* 0x0000000704007986 */ /* 0x000fe2000c101904 */
[----:B------:R-:W-:Y:S05]  /*00e0*/  EXIT ;  /* 0x000000000000794d */ /* 0x000fea0003800000 */
.L_x_0:
[----:B------:R-:W-:-:S00]  /*00f0*/  BRA `(.L_x_0) ;  /* 0xfffffffc00fc7947 */ /* 0x000fc0000383ffff */
[----:B------:R-:W-:-:S00]  /*0100*/  NOP ;  /* 0x0000000000007918 */ /* 0x000fc00000000000 */
[----:B------:R-:W-:-:S00]  /*0110*/  NOP ;  /* 0x0000000000007918 */ /* 0x000fc00000000000 */
[----:B------:R-:W-:-:S00]  /*0120*/  NOP ;  /* 0x0000000000007918 */ /* 0x000fc00000000000 */
[----:B------:R-:W-:-:S00]  /*0130*/  NOP ;  /* 0x0000000000007918 */ /* 0x000fc00000000000 */
[----:B------:R-:W-:-:S00]  /*0140*/  NOP ;  /* 0x0000000000007918 */ /* 0x000fc00000000000 */
[----:B------:R-:W-:-:S00]  /*0150*/  NOP ;  /* 0x0000000000007918 */ /* 0x000fc00000000000 */
[----:B------:R-:W-:-:S00]  /*0160*/  NOP ;  /* 0x0000000000007918 */ /* 0x000fc00000000000 */
[----:B------:R-:W-:-:S00]  /*0170*/  NOP ;  /* 0x0000000000007918 */ /* 0x000fc00000000000 */
.L_x_9:


//--------------------- .text._Z16exclusiveScanGPUPiS_iS_ --------------------------
	.section	.text._Z16exclusiveScanGPUPiS_iS_,"ax",@progbits
	.align	128
        .global         _Z16exclusiveScanGPUPiS_iS_
        .type           _Z16exclusiveScanGPUPiS_iS_,@function
        .size           _Z16exclusiveScanGPUPiS_iS_,(.L_x_10 - _Z16exclusiveScanGPUPiS_iS_)
        .other          _Z16exclusiveScanGPUPiS_iS_,@"STO_CUDA_ENTRY STV_DEFAULT"
_Z16exclusiveScanGPUPiS_iS_:
.text._Z16exclusiveScanGPUPiS_iS_:
[----:B------:R-:W-:Y:S01]  /*0000*/  LDC R1, c[0x0][0x37c] ;  /* 0x0000df00ff017b82 */ /* 0x000fe20000000800 */
[----:B------:R-:W0:Y:S01]  /*0010*/  S2R R8, SR_TID.X ;  /* 0x0000000000087919 */ /* 0x000e220000002100 */
[----:B------:R-:W1:Y:S06]  /*0020*/  LDCU UR5, c[0x0][0x360] ;  /* 0x00006c00ff0577ac */ /* 0x000e6c0008000800 */
[----:B------:R-:W2:Y:S01]  /*0030*/  LDC.64 R2, c[0x0][0x380] ;  /* 0x0000e000ff027b82 */ /* 0x000ea20000000a00 */
[----:B------:R-:W3:Y:S01]  /*0040*/  S2R R11, SR_CTAID.X ;  /* 0x00000000000b7919 */ /* 0x000ee20000002500 */
[----:B------:R-:W4:Y:S01]  /*0050*/  LDCU.64 UR8, c[0x0][0x358] ;  /* 0x00006b00ff0877ac */ /* 0x000f220008000a00 */
[----:B-1----:R-:W-:Y:S01]  /*0060*/  USHF.L.U32 UR7, UR5, 0x1, URZ ;  /* 0x0000000105077899 */ /* 0x002fe200080006ff */
[----:B0-----:R-:W-:-:S05]  /*0070*/  IMAD.SHL.U32 R4, R8, 0x2, RZ ;  /* 0x0000000208047824 */ /* 0x001fca00078e00ff */
[----:B---3--:R-:W-:-:S04]  /*0080*/  IMAD R0, R11, UR7, R4 ;  /* 0x000000070b007c24 */ /* 0x008fc8000f8e0204 */
[----:B--2---:R-:W-:-:S05]  /*0090*/  IMAD.WIDE R2, R0, 0x4, R2 ;  /* 0x0000000400027825 */ /* 0x004fca00078e0202 */
[----:B----4-:R-:W2:Y:S04]  /*00a0*/  LDG.E R6, desc[UR8][R2.64] ;  /* 0x0000000802067981 */ /* 0x010ea8000c1e1900 */
[----:B------:R-:W2:Y:S01]  /*00b0*/  LDG.E R7, desc[UR8][R2.64+0x4] ;  /* 0x0000040802077981 */ /* 0x000ea2000c1e1900 */
[----:B------:R-:W0:Y:S01]  /*00c0*/  S2UR UR6, SR_CgaCtaId ;  /* 0x00000000000679c3 */ /* 0x000e220000008800 */
[----:B------:R-:W-:Y:S01]  /*00d0*/  UMOV UR4, 0x400 ;  /* 0x0000040000047882 */ /* 0x000fe20000000000 */
[----:B------:R-:W-:Y:S01]  /*00e0*/  IMAD.MOV.U32 R9, RZ, RZ, 0x1 ;  /* 0x00000001ff097424 */ /* 0x000fe200078e00ff */
[----:B------:R-:W-:Y:S01]  /*00f0*/  IADD3 R4, PT, PT, R4, 0x1, RZ ;  /* 0x0000000104047810 */ /* 0x000fe20007ffe0ff */
[----:B0-----:R-:W-:-:S06]  /*0100*/  ULEA UR4, UR6, UR4, 0x18 ;  /* 0x0000000406047291 */ /* 0x001fcc000f8ec0ff */
[----:B------:R-:W-:-:S05]  /*0110*/  LEA R5, R8, UR4, 0x3 ;  /* 0x0000000408057c11 */ /* 0x000fca000f8e18ff */
[----:B--2---:R0:W-:Y:S02]  /*0120*/  STS.64 [R5], R6 ;  /* 0x0000000605007388 */ /* 0x0041e40000000a00 */
.L_x_1:
[----:B------:R-:W-:Y:S01]  /*0130*/  BAR.SYNC.DEFER_BLOCKING 0x0 ;  /* 0x0000000000007b1d */ /* 0x000fe20000010000 */
[----:B------:R-:W-:Y:S01]  /*0140*/  ISETP.GE.U32.AND P0, PT, R8, UR5, PT ;  /* 0x0000000508007c0c */ /* 0x000fe2000bf06070 */
[----:B------:R-:W-:Y:S02]  /*0150*/  UISETP.GT.U32.AND UP0, UPT, UR5, 0x1, UPT ;  /* 0x000000010500788c */ /* 0x000fe4000bf04070 */
[----:B------:R-:W-:-:S07]  /*0160*/  USHF.R.U32.HI UR6, URZ, 0x1, UR5 ;  /* 0x00000001ff067899 */ /* 0x000fce0008011605 */
[----:B------:R-:W-:-:S03]  /*0170*/  UMOV UR5, UR6 ;  /* 0x0000000600057c82 */ /* 0x000fc60008000000 */
[----:B------:R-:W-:-:S05]  /*0180*/  @!P0 IMAD R2, R4, R9, RZ ;  /* 0x0000000904028224 */ /* 0x000fca00078e02ff */
[----:B------:R-:W-:-:S05]  /*0190*/  @!P0 LEA R2, R2, UR4, 0x2 ;  /* 0x0000000402028c11 */ /* 0x000fca000f8e10ff */
[C---:B-1----:R-:W-:Y:S01]  /*01a0*/  @!P0 IMAD R3, R9.reuse, 0x4, R2 ;  /* 0x0000000409038824 */ /* 0x042fe200078e0202 */
[----:B------:R-:W-:Y:S01]  /*01b0*/  SHF.L.U32 R9, R9, 0x1, RZ ;  /* 0x0000000109097819 */ /* 0x000fe200000006ff */
[----:B------:R-:W-:Y:S04]  /*01c0*/  @!P0 LDS R2, [R2+-0x4] ;  /* 0xfffffc0002028984 */ /* 0x000fe80000000800 */
[----:B0-----:R-:W0:Y:S02]  /*01d0*/  @!P0 LDS R7, [R3+-0x4] ;  /* 0xfffffc0003078984 */ /* 0x001e240000000800 */
[----:B0-----:R-:W-:-:S05]  /*01e0*/  @!P0 IMAD.IADD R6, R2, 0x1, R7 ;  /* 0x0000000102068824 */ /* 0x001fca00078e0207 */
[----:B------:R1:W-:Y:S01]  /*01f0*/  @!P0 STS [R3+-0x4], R6 ;  /* 0xfffffc0603008388 */ /* 0x0003e20000000800 */
[----:B------:R-:W-:Y:S05]  /*0200*/  BRA.U UP0, `(.L_x_1) ;  /* 0xfffffffd00c87547 */ /* 0x000fea000b83ffff */
[----:B------:R-:W-:Y:S01]  /*0210*/  ISETP.NE.AND P0, PT, R8, RZ, PT ;  /* 0x000000ff0800720c */ /* 0x000fe20003f05270 */
[----:B------:R-:W-:-:S12]  /*0220*/  BSSY.RECONVERGENT B0, `(.L_x_2) ;  /* 0x000000c000007945 */ /* 0x000fd80003800200 */
[----:B------:R-:W-:Y:S05]  /*0230*/  @P0 BRA `(.L_x_3) ;  /* 0x0000000000280947 */ /* 0x000fea0003800000 */
[----:B-1----:R-:W0:Y:S01]  /*0240*/  LDC.64 R2, c[0x0][0x398] ;  /* 0x0000e600ff027b82 */ /* 0x002e220000000a00 */
[----:B------:R-:W1:Y:S02]  /*0250*/  LDCU UR5, c[0x0][0x390] ;  /* 0x00007200ff0577ac */ /* 0x000e640008000800 */
[----:B-1----:R-:W-:Y:S01]  /*0260*/  ULEA UR5, UR5, UR4, 0x2 ;  /* 0x0000000405057291 */ /* 0x002fe2000f8e10ff */
[----:B0-----:R-:W-:-:S04]  /*0270*/  ISETP.NE.U32.AND P0, PT, R2, RZ, PT ;  /* 0x000000ff0200720c */ /* 0x001fc80003f05070 */
[----:B------:R-:W-:-:S13]  /*0280*/  ISETP.NE.AND.EX P0, PT, R3, RZ, PT, P0 ;  /* 0x000000ff0300720c */ /* 0x000fda0003f05300 */
[----:B------:R-:W0:Y:S01]  /*0290*/  @P0 LDS R7, [UR5+-0x4] ;  /* 0xfffffc05ff070984 */ /* 0x000e220008000800 */
[----:B------:R-:W1:Y:S03]  /*02a0*/  @P0 LDC.64 R2, c[0x0][0x398] ;  /* 0x0000e600ff020b82 */ /* 0x000e660000000a00 */
[----:B------:R-:W-:Y:S01]  /*02b0*/  STS [UR5+-0x4], RZ ;  /* 0xfffffcffff007988 */ /* 0x000fe20008000805 */
[----:B-1----:R-:W-:-:S05]  /*02c0*/  @P0 IMAD.WIDE.U32 R2, R11, 0x4, R2 ;  /* 0x000000040b020825 */ /* 0x002fca00078e0002 */
[----:B0-----:R0:W-:Y:S02]  /*02d0*/  @P0 STG.E desc[UR8][R2.64], R7 ;  /* 0x0000000702000986 */ /* 0x0011e4000c101908 */
.L_x_3:
[----:B------:R-:W-:Y:S05]  /*02e0*/  BSYNC.RECONVERGENT B0 ;  /* 0x0000000000007941 */ /* 0x000fea0003800200 */
.L_x_2:
[----:B------:R-:W-:-:S05]  /*02f0*/  UMOV UR5, 0x1 ;  /* 0x0000000100057882 */ /* 0x000fca0000000000 */
.L_x_4:
[----:B------:R-:W-:Y:S01]  /*0300*/  BAR.SYNC.DEFER_BLOCKING 0x0 ;  /* 0x0000000000007b1d */ /* 0x000fe20000010000 */
[----:B------:R-:W-:Y:S01]  /*0310*/  ISETP.GE.U32.AND P0, PT, R8, UR5, PT ;  /* 0x0000000508007c0c */ /* 0x000fe2000bf06070 */
[----:B------:R-:W-:Y:S01]  /*0320*/  USHF.L.U32 UR5, UR5, 0x1, URZ ;  /* 0x0000000105057899 */ /* 0x000fe200080006ff */
[----:B------:R-:W-:-:S03]  /*0330*/  LEA.HI R9, R9, R9, RZ, 0x1 ;  /* 0x0000000909097211 */ /* 0x000fc600078f08ff */
[----:B------:R-:W-:Y:S01]  /*0340*/  UISETP.GE.U32.AND UP0, UPT, UR5, UR7, UPT ;  /* 0x000000070500728c */ /* 0x000fe2000bf06070 */
[----:B------:R-:W-:-:S07]  /*0350*/  SHF.R.S32.HI R9, RZ, 0x1, R9 ;  /* 0x00000001ff097819 */ /* 0x000fce0000011409 */
[----:B0-2---:R-:W-:-:S05]  /*0360*/  @!P0 IMAD R2, R4, R9, RZ ;  /* 0x0000000904028224 */ /* 0x005fca00078e02ff */
[----:B------:R-:W-:-:S05]  /*0370*/  @!P0 LEA R2, R2, UR4, 0x2 ;  /* 0x0000000402028c11 */ /* 0x000fca000f8e10ff */
[----:B-1----:R-:W-:Y:S01]  /*0380*/  @!P0 IMAD R6, R9, 0x4, R2 ;  /* 0x0000000409068824 */ /* 0x002fe200078e0202 */
[----:B------:R-:W-:Y:S04]  /*0390*/  @!P0 LDS R3, [R2+-0x4] ;  /* 0xfffffc0002038984 */ /* 0x000fe80000000800 */
[----:B------:R-:W0:Y:S02]  /*03a0*/  @!P0 LDS R7, [R6+-0x4] ;  /* 0xfffffc0006078984 */ /* 0x000e240000000800 */
[----:B0-----:R-:W-:Y:S02]  /*03b0*/  @!P0 IADD3 R3, PT, PT, R3, R7, RZ ;  /* 0x0000000703038210 */ /* 0x001fe40007ffe0ff */
[----:B------:R2:W-:Y:S04]  /*03c0*/  @!P0 STS [R2+-0x4], R7 ;  /* 0xfffffc0702008388 */ /* 0x0005e80000000800 */
[----:B------:R2:W-:Y:S01]  /*03d0*/  @!P0 STS [R6+-0x4], R3 ;  /* 0xfffffc0306008388 */ /* 0x0005e20000000800 */
[----:B------:R-:W-:Y:S05]  /*03e0*/  BRA.U !UP0, `(.L_x_4) ;  /* 0xfffffffd08c47547 */ /* 0x000fea000b83ffff */
[----:B------:R-:W-:Y:S08]  /*03f0*/  BAR.SYNC.DEFER_BLOCKING 0x0 ;  /* 0x0000000000007b1d */ /* 0x000ff00000010000 */
[----:B--2---:R-:W0:Y:S01]  /*0400*/  LDC.64 R2, c[0x0][0x388] ;  /* 0x0000e200ff027b82 */ /* 0x004e220000000a00 */
[----:B------:R-:W1:Y:S01]  /*0410*/  LDS.64 R4, [R5] ;  /* 0x0000000005047984 */ /* 0x000e620000000a00 */
[----:B0-----:R-:W-:-:S05]  /*0420*/  IMAD.WIDE R2, R0, 0x4, R2 ;  /* 0x0000000400027825 */ /* 0x001fca00078e0202 */
[----:B-1----:R-:W-:Y:S04]  /*0430*/  STG.E desc[UR8][R2.64], R4 ;  /* 0x0000000402007986 */ /* 0x002fe8000c101908 */
[----:B------:R-:W-:Y:S01]  /*0440*/  STG.E desc[UR8][R2.64+0x4], R5 ;  /* 0x0000040502007986 */ /* 0x000fe2000c101908 */
[----:B------:R-:W-:Y:S05]  /*0450*/  EXIT ;  /* 0x000000000000794d */ /* 0x000fea0003800000 */
.L_x_5:
        /* <DEDUP_REMOVED lines=10> */
.L_x_10:


//--------------------- .text._Z6reducePiS_i      --------------------------
	.section	.text._Z6reducePiS_i,"ax",@progbits
	.align	128
        .global         _Z6reducePiS_i
        .type           _Z6reducePiS_i,@function
        .size           _Z6reducePiS_i,(.L_x_11 - _Z6reducePiS_i)
        .other          _Z6reducePiS_i,@"STO_CUDA_ENTRY STV_DEFAULT"
_Z6reducePiS_i:
.text._Z6reducePiS_i:
[----:B------:R-:W-:Y:S01]  /*0000*/  LDC R1, c[0x0][0x37c] ;  /* 0x0000df00ff017b82 */ /* 0x000fe20000000800 */
[----:B------:R-:W0:Y:S07]  /*0010*/  S2R R6, SR_TID.X ;  /* 0x0000000000067919 */ /* 0x000e2e0000002100 */
[----:B------:R-:W1:Y:S01]  /*0020*/  LDC.64 R2, c[0x0][0x380] ;  /* 0x0000e000ff027b82 */ /* 0x000e620000000a00 */
[----:B------:R-:W0:Y:S01]  /*0030*/  LDCU UR8, c[0x0][0x360] ;  /* 0x00006c00ff0877ac */ /* 0x000e220008000800 */
[----:B------:R-:W0:Y:S01]  /*0040*/  S2R R7, SR_CTAID.X ;  /* 0x0000000000077919 */ /* 0x000e220000002500 */
[----:B------:R-:W2:Y:S01]  /*0050*/  LDCU.64 UR6, c[0x0][0x358] ;  /* 0x00006b00ff0677ac */ /* 0x000ea20008000a00 */
[----:B0-----:R-:W-:-:S04]  /*0060*/  IMAD R5, R7, UR8, R6 ;  /* 0x0000000807057c24 */ /* 0x001fc8000f8e0206 */
[----:B-1----:R-:W-:-:S06]  /*0070*/  IMAD.WIDE R2, R5, 0x4, R2 ;  /* 0x0000000405027825 */ /* 0x002fcc00078e0202 */
[----:B--2---:R-:W2:Y:S01]  /*0080*/  LDG.E R2, desc[UR6][R2.64] ;  /* 0x0000000602027981 */ /* 0x004ea2000c1e1900 */
[----:B------:R-:W0:Y:S01]  /*0090*/  S2UR UR5, SR_CgaCtaId ;  /* 0x00000000000579c3 */ /* 0x000e220000008800 */
[----:B------:R-:W-:Y:S01]  /*00a0*/  UMOV UR4, 0x400 ;  /* 0x0000040000047882 */ /* 0x000fe20000000000 */
[----:B------:R-:W-:Y:S01]  /*00b0*/  UISETP.GE.U32.AND UP0, UPT, UR8, 0x2, UPT ;  /* 0x000000020800788c */ /* 0x000fe2000bf06070 */
[----:B------:R-:W-:Y:S01]  /*00c0*/  ISETP.NE.AND P0, PT, R6, RZ, PT ;  /* 0x000000ff0600720c */ /* 0x000fe20003f05270 */
[----:B0-----:R-:W-:-:S06]  /*00d0*/  ULEA UR4, UR5, UR4, 0x18 ;  /* 0x0000000405047291 */ /* 0x001fcc000f8ec0ff */
[----:B------:R-:W-:-:S05]  /*00e0*/  LEA R5, R6, UR4, 0x2 ;  /* 0x0000000406057c11 */ /* 0x000fca000f8e10ff */
[----:B--2---:R0:W-:Y:S01]  /*00f0*/  STS [R5], R2 ;  /* 0x0000000205007388 */ /* 0x0041e20000000800 */
[----:B------:R-:W-:Y:S06]  /*0100*/  BAR.SYNC.DEFER_BLOCKING 0x0 ;  /* 0x0000000000007b1d */ /* 0x000fec0000010000 */
[----:B------:R-:W-:Y:S05]  /*0110*/  BRA.U !UP0, `(.L_x_6) ;  /* 0x0000000108307547 */ /* 0x000fea000b800000 */
[----:B------:R-:W-:-:S07]  /*0120*/  IMAD.U32 R0, RZ, RZ, UR8 ;  /* 0x00000008ff007e24 */ /* 0x000fce000f8e00ff */
.L_x_7:
[----:B------:R-:W-:-:S04]  /*0130*/  SHF.R.U32.HI R8, RZ, 0x1, R0 ;  /* 0x00000001ff087819 */ /* 0x000fc80000011600 */
[----:B------:R-:W-:-:S13]  /*0140*/  ISETP.GE.U32.AND P1, PT, R6, R8, PT ;  /* 0x000000080600720c */ /* 0x000fda0003f26070 */
[----:B0-----:R-:W-:Y:S01]  /*0150*/  @!P1 IMAD R2, R8, 0x4, R5 ;  /* 0x0000000408029824 */ /* 0x001fe200078e0205 */
[----:B------:R-:W-:Y:S05]  /*0160*/  @!P1 LDS R3, [R5] ;  /* 0x0000000005039984 */ /* 0x000fea0000000800 */
[----:B------:R-:W0:Y:S02]  /*0170*/  @!P1 LDS R2, [R2] ;  /* 0x0000000002029984 */ /* 0x000e240000000800 */
[----:B0-----:R-:W-:-:S05]  /*0180*/  @!P1 IADD3 R4, PT, PT, R2, R3, RZ ;  /* 0x0000000302049210 */ /* 0x001fca0007ffe0ff */
[----:B------:R1:W-:Y:S01]  /*0190*/  @!P1 STS [R5], R4 ;  /* 0x0000000405009388 */ /* 0x0003e20000000800 */
[----:B------:R-:W-:Y:S01]  /*01a0*/  BAR.SYNC.DEFER_BLOCKING 0x0 ;  /* 0x0000000000007b1d */ /* 0x000fe20000010000 */
[----:B------:R-:W-:Y:S01]  /*01b0*/  ISETP.GT.U32.AND P1, PT, R0, 0x3, PT ;  /* 0x000000030000780c */ /* 0x000fe20003f24070 */
[----:B------:R-:W-:-:S12]  /*01c0*/  IMAD.MOV.U32 R0, RZ, RZ, R8 ;  /* 0x000000ffff007224 */ /* 0x000fd800078e0008 */
[----:B-1----:R-:W-:Y:S05]  /*01d0*/  @P1 BRA `(.L_x_7) ;  /* 0xfffffffc00d41947 */ /* 0x002fea000383ffff */
.L_x_6:
[----:B------:R-:W-:Y:S05]  /*01e0*/  @P0 EXIT ;  /* 0x000000000000094d */ /* 0x000fea0003800000 */
[----:B------:R-:W1:Y:S01]  /*01f0*/  S2UR UR5, SR_CgaCtaId ;  /* 0x00000000000579c3 */ /* 0x000e620000008800 */
[----:B------:R-:W-:-:S07]  /*0200*/  UMOV UR4, 0x400 ;  /* 0x0000040000047882 */ /* 0x000fce0000000000 */
[----:B0-----:R-:W0:Y:S01]  /*0210*/  LDC.64 R2, c[0x0][0x388] ;  /* 0x0000e200ff027b82 */ /* 0x001e220000000a00 */
[----:B-1----:R-:W-:Y:S01]  /*0220*/  ULEA UR4, UR5, UR4, 0x18 ;  /* 0x0000000405047291 */ /* 0x002fe2000f8ec0ff */
[----:B0-----:R-:W-:-:S08]  /*0230*/  IMAD.WIDE.U32 R2, R7, 0x4, R2 ;  /* 0x0000000407027825 */ /* 0x001fd000078e0002 */
[----:B------:R-:W0:Y:S04]  /*0240*/  LDS R5, [UR4] ;  /* 0x00000004ff057984 */ /* 0x000e280008000800 */
[----:B0-----:R-:W-:Y:S01]  /*0250*/  STG.E desc[UR6][R2.64], R5 ;  /* 0x0000000502007986 */ /* 0x001fe2000c101906 */
[----:B------:R-:W-:Y:S05]  /*0260*/  EXIT ;  /* 0x000000000000794d */ /* 0x000fea0003800000 */
.L_x_8:
        /* <DEDUP_REMOVED lines=9> */
.L_x_11:


//--------------------- .nv.shared._Z3sumPiS_i    --------------------------
	.section	.nv.shared._Z3sumPiS_i,"aw",@nobits
	.sectionflags	@""
	.align	16
	.zero		1024


//--------------------- .nv.shared.reserved.0     --------------------------
	.section	.nv.shared.reserved.0,"aw",@nobits
	.weak		__nv_reservedSMEM_offset_0_alias
	.size		__nv_reservedSMEM_offset_0_alias, 0, 64
	.other		__nv_reservedSMEM_offset_0_alias,@"STO_CUDA_RESERVED_SHARED STV_DEFAULT"
__nv_reservedSMEM_offset_0_alias:
	.zero		0
	.zero		64


//--------------------- .nv.shared._Z16exclusiveScanGPUPiS_iS_ --------------------------
	.section	.nv.shared._Z16exclusiveScanGPUPiS_iS_,"aw",@nobits
	.sectionflags	@""
	.align	16
	.zero		1024


//--------------------- .nv.shared._Z6reducePiS_i --------------------------
	.section	.nv.shared._Z6reducePiS_i,"aw",@nobits
	.sectionflags	@""
	.align	16
	.zero		1024


//--------------------- .nv.constant0._Z3sumPiS_i --------------------------
	.section	.nv.constant0._Z3sumPiS_i,"a",@progbits
	.sectionflags	@""
	.align	4
.nv.constant0._Z3sumPiS_i:
	.zero		916


//--------------------- .nv.constant0._Z16exclusiveScanGPUPiS_iS_ --------------------------
	.section	.nv.constant0._Z16exclusiveScanGPUPiS_iS_,"a",@progbits
	.sectionflags	@""
	.align	4
.nv.constant0._Z16exclusiveScanGPUPiS_iS_:
	.zero		928


//--------------------- .nv.constant0._Z6reducePiS_i --------------------------
	.section	.nv.constant0._Z6reducePiS_i,"a",@progbits
	.sectionflags	@""
	.align	4
.nv.constant0._Z6reducePiS_i:
	.zero		916


//--------------------- SYMBOLS --------------------------

	.type		.nv.reservedSmem.offset0,@object
	.size		.nv.reservedSmem.offset0,0x4
	.type		.nv.reservedSmem.cap,@object
	.size		.nv.reservedSmem.cap,0x4
